//
// Generated by NVIDIA NVVM Compiler
//
// Compiler Build ID: CL-36424714
// Cuda compilation tools, release 13.0, V13.0.88
// Based on NVVM 20.0.0
//

.version 9.0
.target sm_100
.address_size 64

	// .globl	_Z6updatePdS_md

.visible .entry _Z6updatePdS_md(
	.param .u64 .ptr .align 1 _Z6updatePdS_md_param_0,
	.param .u64 .ptr .align 1 _Z6updatePdS_md_param_1,
	.param .u64 _Z6updatePdS_md_param_2,
	.param .f64 _Z6updatePdS_md_param_3
)
{
	.reg .pred 	%p<4>;
	.reg .b32 	%r<6>;
	.reg .b64 	%rd<13>;
	.reg .b64 	%fd<9>;

	ld.param.u64 	%rd1, [_Z6updatePdS_md_param_0];
	ld.param.u64 	%rd2, [_Z6updatePdS_md_param_1];
	ld.param.u64 	%rd3, [_Z6updatePdS_md_param_2];
	ld.param.f64 	%fd1, [_Z6updatePdS_md_param_3];
	mov.u32 	%r2, %ctaid.x;
	mov.u32 	%r3, %ntid.x;
	mov.u32 	%r4, %tid.x;
	mad.lo.s32 	%r1, %r2, %r3, %r4;
	setp.lt.s32 	%p1, %r1, 1;
	cvt.s64.s32 	%rd4, %r1;
	add.s64 	%rd5, %rd3, -1;
	setp.le.u64 	%p2, %rd5, %rd4;
	or.pred  	%p3, %p1, %p2;
	@%p3 bra 	$L__BB0_2;
	cvta.to.global.u64 	%rd6, %rd1;
	cvta.to.global.u64 	%rd7, %rd2;
	mul.wide.u32 	%rd8, %r1, 8;
	add.s64 	%rd9, %rd6, %rd8;
	ld.global.f64 	%fd2, [%rd9];
	ld.global.f64 	%fd3, [%rd9+8];
	add.s32 	%r5, %r1, -1;
	mul.wide.u32 	%rd10, %r5, 8;
	add.s64 	%rd11, %rd6, %rd10;
	ld.global.f64 	%fd4, [%rd11];
	add.f64 	%fd5, %fd3, %fd4;
	add.f64 	%fd6, %fd2, %fd2;
	sub.f64 	%fd7, %fd5, %fd6;
	fma.rn.f64 	%fd8, %fd1, %fd7, %fd2;
	add.s64 	%rd12, %rd7, %rd8;
	st.global.f64 	[%rd12], %fd8;
$L__BB0_2:
	ret;

}


// ===== COMPILED SASS (sm_100) =====

	.target	sm_100

	.elftype	@"ET_EXEC"


//--------------------- .note.nv.tkinfo           --------------------------
	.section	.note.nv.tkinfo,"",@"SHT_NOTE"
	.sectionflags	@"SHF_NOTE_NV_TKINFO"
	.tkinfo
        /*0018*/ 	.word	0x00000002
        /*0030*/ 	.string	""
        /*0030*/ 	.string	"ptxas"
        /*0030*/ 	.string	"Cuda compilation tools, release 13.0, V13.0.88"
        /*0030*/ 	.string	"Build cuda_13.0.r13.0/compiler.36424714_0"
        /*0030*/ 	.string	"-arch sm_100 -m 64 "



//--------------------- .note.nv.cuinfo           --------------------------
	.section	.note.nv.cuinfo,"",@"SHT_NOTE"
	.sectionflags	@"SHF_NOTE_NV_CUINFO"
        /*0018*/ 	.short	0x0002
        /*001a*/ 	.short	0x0064
        /*001c*/ 	.short	0x0082
	.zero		2


//--------------------- .nv.info                  --------------------------
	.section	.nv.info,"",@"SHT_CUDA_INFO"
	.align	4


	//----- nvinfo : EIATTR_REGCOUNT
	.align		4
        /*0000*/ 	.byte	0x04, 0x2f
        /*0002*/ 	.short	(.L_1 - .L_0)
	.align		4
.L_0:
        /*0004*/ 	.word	index@(_Z6updatePdS_md)
        /*0008*/ 	.word	0x00000012


	//----- nvinfo : EIATTR_FRAME_SIZE
	.align		4
.L_1:
        /*000c*/ 	.byte	0x04, 0x11
        /*000e*/ 	.short	(.L_3 - .L_2)
	.align		4
.L_2:
        /*0010*/ 	.word	index@(_Z6updatePdS_md)
        /*0014*/ 	.word	0x00000000


	//----- nvinfo : EIATTR_MIN_STACK_SIZE
	.align		4
.L_3:
        /*0018*/ 	.byte	0x04, 0x12
        /*001a*/ 	.short	(.L_5 - .L_4)
	.align		4
.L_4:
        /*001c*/ 	.word	index@(_Z6updatePdS_md)
        /*0020*/ 	.word	0x00000000
.L_5:


//--------------------- .nv.compat                --------------------------
	.section	.nv.compat,"",@"SHT_CUDA_COMPAT_INFO"
	.align	4
        /*0000*/ 	.byte	0x02, 0x09, 0x00, 0x00, 0x02, 0x02, 0x01, 0x00, 0x02, 0x05, 0x05, 0x00, 0x03, 0x07, 0x01, 0x01
        /*0010*/ 	.byte	0x02, 0x03, 0x00, 0x00, 0x02, 0x06, 0x01, 0x00, 0x04, 0x0b, 0x08, 0x00, 0x01, 0x00, 0x00, 0x00
        /*0020*/ 	.byte	0x00, 0x00, 0x00, 0x00


//--------------------- .nv.info._Z6updatePdS_md  --------------------------
	.section	.nv.info._Z6updatePdS_md,"",@"SHT_CUDA_INFO"
	.sectionflags	@""
	.align	4


	//----- nvinfo : EIATTR_CUDA_API_VERSION
	.align		4
        /*0000*/ 	.byte	0x04, 0x37
        /*0002*/ 	.short	(.L_7 - .L_6)
.L_6:
        /*0004*/ 	.word	0x00000082


	//----- nvinfo : EIATTR_KPARAM_INFO
	.align		4
.L_7:
        /*0008*/ 	.byte	0x04, 0x17
        /*000a*/ 	.short	(.L_9 - .L_8)
.L_8:
        /*000c*/ 	.word	0x00000000
        /*0010*/ 	.short	0x0003
        /*0012*/ 	.short	0x0018
        /*0014*/ 	.byte	0x00, 0xf0, 0x21, 0x00


	//----- nvinfo : EIATTR_KPARAM_INFO
	.align		4
.L_9:
        /*0018*/ 	.byte	0x04, 0x17
        /*001a*/ 	.short	(.L_11 - .L_10)
.L_10:
        /*001c*/ 	.word	0x00000000
        /*0020*/ 	.short	0x0002
        /*0022*/ 	.short	0x0010
        /*0024*/ 	.byte	0x00, 0xf0, 0x21, 0x00


	//----- nvinfo : EIATTR_KPARAM_INFO
	.align		4
.L_11:
        /*0028*/ 	.byte	0x04, 0x17
        /*002a*/ 	.short	(.L_13 - .L_12)
.L_12:
        /*002c*/ 	.word	0x00000000
        /*0030*/ 	.short	0x0001
        /*0032*/ 	.short	0x0008
        /*0034*/ 	.byte	0x00, 0xf5, 0x21, 0x00


	//----- nvinfo : EIATTR_KPARAM_INFO
	.align		4
.L_13:
        /*0038*/ 	.byte	0x04, 0x17
        /*003a*/ 	.short	(.L_15 - .L_14)
.L_14:
        /*003c*/ 	.word	0x00000000
        /*0040*/ 	.short	0x0000
        /*0042*/ 	.short	0x0000
        /*0044*/ 	.byte	0x00, 0xf5, 0x21, 0x00


	//----- nvinfo : EIATTR_SPARSE_MMA_MASK
	.align		4
.L_15:
        /*0048*/ 	.byte	0x03, 0x50
        /*004a*/ 	.short	0x0000


	//----- nvinfo : EIATTR_MAXREG_COUNT
	.align		4
        /*004c*/ 	.byte	0x03, 0x1b
        /*004e*/ 	.short	0x00ff


	//----- nvinfo : EIATTR_MERCURY_ISA_VERSION
	.align		4
        /*0050*/ 	.byte	0x03, 0x5f
        /*0052*/ 	.short	0x0101


	//----- nvinfo : EIATTR_VRC_CTA_INIT_COUNT
	.align		4
        /*0054*/ 	.byte	0x02, 0x4a
	.zero		1
	.zero		1


	//----- nvinfo : EIATTR_EXIT_INSTR_OFFSETS
	.align		4
        /*0058*/ 	.byte	0x04, 0x1c
        /*005a*/ 	.short	(.L_17 - .L_16)


	//   ....[0]....
.L_16:
        /*005c*/ 	.word	0x000000d0


	//   ....[1]....
        /*0060*/ 	.word	0x000001e0


	//----- nvinfo : EIATTR_CBANK_PARAM_SIZE
	.align		4
.L_17:
        /*0064*/ 	.byte	0x03, 0x19
        /*0066*/ 	.short	0x0020


	//----- nvinfo : EIATTR_PARAM_CBANK
	.align		4
        /*0068*/ 	.byte	0x04, 0x0a
        /*006a*/ 	.short	(.L_19 - .L_18)
	.align		4
.L_18:
        /*006c*/ 	.word	index@(.nv.constant0._Z6updatePdS_md)
        /*0070*/ 	.short	0x0380
        /*0072*/ 	.short	0x0020


	//----- nvinfo : EIATTR_SW_WAR
	.align		4
.L_19:
        /*0074*/ 	.byte	0x04, 0x36
        /*0076*/ 	.short	(.L_21 - .L_20)
.L_20:
        /*0078*/ 	.word	0x00000008
.L_21:


//--------------------- .nv.callgraph             --------------------------
	.section	.nv.callgraph,"",@"SHT_CUDA_CALLGRAPH"
	.align	4
	.sectionentsize	8
	.align		4
        /*0000*/ 	.word	0x00000000
	.align		4
        /*0004*/ 	.word	0xffffffff
	.align		4
        /*0008*/ 	.word	0x00000000
	.align		4
        /*000c*/ 	.word	0xfffffffe
	.align		4
        /*0010*/ 	.word	0x00000000
	.align		4
        /*0014*/ 	.word	0xfffffffd
	.align		4
        /*0018*/ 	.word	0x00000000
	.align		4
        /*001c*/ 	.word	0xfffffffc


//--------------------- .text._Z6updatePdS_md     --------------------------
	.section	.text._Z6updatePdS_md,"ax",@progbits
	.align	128
        .global         _Z6updatePdS_md
        .type           _Z6updatePdS_md,@function
        .size           _Z6updatePdS_md,(.L_x_1 - _Z6updatePdS_md)
        .other          _Z6updatePdS_md,@"STO_CUDA_ENTRY STV_DEFAULT"
_Z6updatePdS_md:
.text._Z6updatePdS_md:
[----:B------:R-:W-:Y:S01]  /*0000*/  LDC R1, c[0x0][0x37c] ;  /* 0x0000df00ff017b82 */ /* 0x000fe20000000800 */
[----:B------:R-:W0:Y:S07]  /*0010*/  S2R R0, SR_TID.X ;  /* 0x0000000000007919 */ /* 0x000e2e0000002100 */
[----:B------:R-:W0:Y:S01]  /*0020*/  S2UR UR6, SR_CTAID.X ;  /* 0x00000000000679c3 */ /* 0x000e220000002500 */
[----:B------:R-:W1:Y:S07]  /*0030*/  LDCU.64 UR4, c[0x0][0x390] ;  /* 0x00007200ff0477ac */ /* 0x000e6e0008000a00 */
[----:B------:R-:W0:Y:S01]  /*0040*/  LDC R15, c[0x0][0x360] ;  /* 0x0000d800ff0f7b82 */ /* 0x000e220000000800 */
[----:B-1----:R-:W-:-:S04]  /*0050*/  UIADD3 UR4, UP0, UPT, UR4, -0x1, URZ ;  /* 0xffffffff04047890 */ /* 0x002fc8000ff1e0ff */
[----:B------:R-:W-:-:S06]  /*0060*/  UIADD3.X UR5, UPT, UPT, UR5, -0x1, URZ, UP0, !UPT ;  /* 0xffffffff05057890 */ /* 0x000fcc00087fe4ff */
[----:B------:R-:W-:Y:S01]  /*0070*/  MOV R3, UR5 ;  /* 0x0000000500037c02 */ /* 0x000fe20008000f00 */
[----:B0-----:R-:W-:-:S05]  /*0080*/  IMAD R15, R15, UR6, R0 ;  /* 0x000000060f0f7c24 */ /* 0x001fca000f8e0200 */
[----:B------:R-:W-:Y:S02]  /*0090*/  ISETP.LT.U32.AND P0, PT, R15, UR4, PT ;  /* 0x000000040f007c0c */ /* 0x000fe4000bf01070 */
[----:B------:R-:W-:-:S04]  /*00a0*/  SHF.R.S32.HI R0, RZ, 0x1f, R15 ;  /* 0x0000001fff007819 */ /* 0x000fc8000001140f */
[----:B------:R-:W-:-:S04]  /*00b0*/  ISETP.GT.U32.AND.EX P0, PT, R3, R0, PT, P0 ;  /* 0x000000000300720c */ /* 0x000fc80003f04100 */
[----:B------:R-:W-:-:S13]  /*00c0*/  ISETP.LT.OR P0, PT, R15, 0x1, !P0 ;  /* 0x000000010f00780c */ /* 0x000fda0004701670 */
[----:B------:R-:W-:Y:S05]  /*00d0*/  @P0 EXIT ;  /* 0x000000000000094d */ /* 0x000fea0003800000 */
[----:B------:R-:W0:Y:S01]  /*00e0*/  LDC.64 R2, c[0x0][0x380] ;  /* 0x0000e000ff027b82 */ /* 0x000e220000000a00 */
[----:B------:R-:W1:Y:S01]  /*00f0*/  LDCU.64 UR4, c[0x0][0x358] ;  /* 0x00006b00ff0477ac */ /* 0x000e620008000a00 */
[----:B------:R-:W-:Y:S01]  /*0100*/  IADD3 R9, PT, PT, R15, -0x1, RZ ;  /* 0xffffffff0f097810 */ /* 0x000fe20007ffe0ff */
[----:B------:R-:W2:Y:S05]  /*0110*/  LDCU.64 UR6, c[0x0][0x398] ;  /* 0x00007300ff0677ac */ /* 0x000eaa0008000a00 */
[----:B------:R-:W3:Y:S01]  /*0120*/  LDC.64 R12, c[0x0][0x388] ;  /* 0x0000e200ff0c7b82 */ /* 0x000ee20000000a00 */
[----:B0-----:R-:W-:-:S04]  /*0130*/  IMAD.WIDE.U32 R8, R9, 0x8, R2 ;  /* 0x0000000809087825 */ /* 0x001fc800078e0002 */
[----:B------:R-:W-:Y:S02]  /*0140*/  IMAD.WIDE.U32 R2, R15, 0x8, R2 ;  /* 0x000000080f027825 */ /* 0x000fe400078e0002 */
[----:B-1----:R-:W4:Y:S04]  /*0150*/  LDG.E.64 R8, desc[UR4][R8.64] ;  /* 0x0000000408087981 */ /* 0x002f28000c1e1b00 */
[----:B------:R-:W4:Y:S04]  /*0160*/  LDG.E.64 R6, desc[UR4][R2.64+0x8] ;  /* 0x0000080402067981 */ /* 0x000f28000c1e1b00 */
[----:B------:R-:W5:Y:S01]  /*0170*/  LDG.E.64 R4, desc[UR4][R2.64] ;  /* 0x0000000402047981 */ /* 0x000f62000c1e1b00 */
[----:B----4-:R-:W-:-:S02]  /*0180*/  DADD R6, R6, R8 ;  /* 0x0000000006067229 */ /* 0x010fc40000000008 */
[----:B-----5:R-:W-:-:S08]  /*0190*/  DADD R10, R4, R4 ;  /* 0x00000000040a7229 */ /* 0x020fd00000000004 */
[----:B------:R-:W-:-:S08]  /*01a0*/  DADD R6, R6, -R10 ;  /* 0x0000000006067229 */ /* 0x000fd0000000080a */
[----:B--2---:R-:W-:Y:S01]  /*01b0*/  DFMA R6, R6, UR6, R4 ;  /* 0x0000000606067c2b */ /* 0x004fe20008000004 */
[----:B---3--:R-:W-:-:S06]  /*01c0*/  IMAD.WIDE.U32 R4, R15, 0x8, R12 ;  /* 0x000000080f047825 */ /* 0x008fcc00078e000c */
[----:B------:R-:W-:Y:S01]  /*01d0*/  STG.E.64 desc[UR4][R4.64], R6 ;  /* 0x0000000604007986 */ /* 0x000fe2000c101b04 */
[----:B------:R-:W-:Y:S05]  /*01e0*/  EXIT ;  /* 0x000000000000794d */ /* 0x000fea0003800000 */
.L_x_0:
[----:B------:R-:W-:-:S00]  /*01f0*/  BRA `(.L_x_0) ;  /* 0xfffffffc00fc7947 */ /* 0x000fc0000383ffff */
[----:B------:R-:W-:-:S00]  /*0200*/  NOP ;  /* 0x0000000000007918 */ /* 0x000fc00000000000 */
[----:B------:R-:W-:-:S00]  /*0210*/  NOP ;  /* 0x0000000000007918 */ /* 0x000fc00000000000 */
[----:B------:R-:W-:-:S00]  /*0220*/  NOP ;  /* 0x0000000000007918 */ /* 0x000fc00000000000 */
[----:B------:R-:W-:-:S00]  /*0230*/  NOP ;  /* 0x0000000000007918 */ /* 0x000fc00000000000 */
[----:B------:R-:W-:-:S00]  /*0240*/  NOP ;  /* 0x0000000000007918 */ /* 0x000fc00000000000 */
[----:B------:R-:W-:-:S00]  /*0250*/  NOP ;  /* 0x0000000000007918 */ /* 0x000fc00000000000 */
[----:B------:R-:W-:-:S00]  /*0260*/  NOP ;  /* 0x0000000000007918 */ /* 0x000fc00000000000 */
[----:B------:R-:W-:-:S00]  /*0270*/  NOP ;  /* 0x0000000000007918 */ /* 0x000fc00000000000 */
.L_x_1:


//--------------------- .nv.shared.reserved.0     --------------------------
	.section	.nv.shared.reserved.0,"aw",@nobits
	.weak		__nv_reservedSMEM_offset_0_alias
	.size		__nv_reservedSMEM_offset_0_alias, 0, 64
	.other		__nv_reservedSMEM_offset_0_alias,@"STO_CUDA_RESERVED_SHARED STV_DEFAULT"
__nv_reservedSMEM_offset_0_alias:
	.zero		0
	.zero		64


//--------------------- .nv.constant0._Z6updatePdS_md --------------------------
	.section	.nv.constant0._Z6updatePdS_md,"a",@progbits
	.sectionflags	@""
	.align	4
.nv.constant0._Z6updatePdS_md:
	.zero		928


//--------------------- SYMBOLS --------------------------

	.type		.nv.reservedSmem.offset0,@object
	.size		.nv.reservedSmem.offset0,0x4
